//
// Generated by NVIDIA NVVM Compiler
//
// Compiler Build ID: CL-36424714
// Cuda compilation tools, release 13.0, V13.0.88
// Based on NVVM 20.0.0
//

.version 9.0
.target sm_100
.address_size 64

	// .globl	_Z6vecAddPfS_S_

.visible .entry _Z6vecAddPfS_S_(
	.param .u64 .ptr .align 1 _Z6vecAddPfS_S__param_0,
	.param .u64 .ptr .align 1 _Z6vecAddPfS_S__param_1,
	.param .u64 .ptr .align 1 _Z6vecAddPfS_S__param_2
)
{
	.reg .b32 	%r<5>;
	.reg .b32 	%f<4>;
	.reg .b64 	%rd<11>;

	ld.param.u64 	%rd1, [_Z6vecAddPfS_S__param_0];
	ld.param.u64 	%rd2, [_Z6vecAddPfS_S__param_1];
	ld.param.u64 	%rd3, [_Z6vecAddPfS_S__param_2];
	cvta.to.global.u64 	%rd4, %rd3;
	cvta.to.global.u64 	%rd5, %rd2;
	cvta.to.global.u64 	%rd6, %rd1;
	mov.u32 	%r1, %ntid.x;
	mov.u32 	%r2, %ctaid.x;
	mov.u32 	%r3, %tid.x;
	mad.lo.s32 	%r4, %r1, %r2, %r3;
	mul.wide.s32 	%rd7, %r4, 4;
	add.s64 	%rd8, %rd6, %rd7;
	ld.global.f32 	%f1, [%rd8];
	add.s64 	%rd9, %rd5, %rd7;
	ld.global.f32 	%f2, [%rd9];
	add.f32 	%f3, %f1, %f2;
	add.s64 	%rd10, %rd4, %rd7;
	st.global.f32 	[%rd10], %f3;
	ret;

}


// ===== COMPILED SASS (sm_100) =====

	.target	sm_100

	.elftype	@"ET_EXEC"


//--------------------- .note.nv.tkinfo           --------------------------
	.section	.note.nv.tkinfo,"",@"SHT_NOTE"
	.sectionflags	@"SHF_NOTE_NV_TKINFO"
	.tkinfo
        /*0018*/ 	.word	0x00000002
        /*0030*/ 	.string	""
        /*0030*/ 	.string	"ptxas"
        /*0030*/ 	.string	"Cuda compilation tools, release 13.0, V13.0.88"
        /*0030*/ 	.string	"Build cuda_13.0.r13.0/compiler.36424714_0"
        /*0030*/ 	.string	"-arch sm_100 -m 64 "



//--------------------- .note.nv.cuinfo           --------------------------
	.section	.note.nv.cuinfo,"",@"SHT_NOTE"
	.sectionflags	@"SHF_NOTE_NV_CUINFO"
        /*0018*/ 	.short	0x0002
        /*001a*/ 	.short	0x0064
        /*001c*/ 	.short	0x0082
	.zero		2


//--------------------- .nv.info                  --------------------------
	.section	.nv.info,"",@"SHT_CUDA_INFO"
	.align	4


	//----- nvinfo : EIATTR_REGCOUNT
	.align		4
        /*0000*/ 	.byte	0x04, 0x2f
        /*0002*/ 	.short	(.L_1 - .L_0)
	.align		4
.L_0:
        /*0004*/ 	.word	index@(_Z6vecAddPfS_S_)
        /*0008*/ 	.word	0x0000000c


	//----- nvinfo : EIATTR_FRAME_SIZE
	.align		4
.L_1:
        /*000c*/ 	.byte	0x04, 0x11
        /*000e*/ 	.short	(.L_3 - .L_2)
	.align		4
.L_2:
        /*0010*/ 	.word	index@(_Z6vecAddPfS_S_)
        /*0014*/ 	.word	0x00000000


	//----- nvinfo : EIATTR_MIN_STACK_SIZE
	.align		4
.L_3:
        /*0018*/ 	.byte	0x04, 0x12
        /*001a*/ 	.short	(.L_5 - .L_4)
	.align		4
.L_4:
        /*001c*/ 	.word	index@(_Z6vecAddPfS_S_)
        /*0020*/ 	.word	0x00000000
.L_5:


//--------------------- .nv.compat                --------------------------
	.section	.nv.compat,"",@"SHT_CUDA_COMPAT_INFO"
	.align	4
        /*0000*/ 	.byte	0x02, 0x09, 0x00, 0x00, 0x02, 0x02, 0x01, 0x00, 0x02, 0x05, 0x05, 0x00, 0x03, 0x07, 0x01, 0x01
        /*0010*/ 	.byte	0x02, 0x03, 0x00, 0x00, 0x02, 0x06, 0x01, 0x00, 0x04, 0x0b, 0x08, 0x00, 0x09, 0x00, 0x00, 0x00
        /*0020*/ 	.byte	0x00, 0x00, 0x00, 0x00


//--------------------- .nv.info._Z6vecAddPfS_S_  --------------------------
	.section	.nv.info._Z6vecAddPfS_S_,"",@"SHT_CUDA_INFO"
	.sectionflags	@""
	.align	4


	//----- nvinfo : EIATTR_CUDA_API_VERSION
	.align		4
        /*0000*/ 	.byte	0x04, 0x37
        /*0002*/ 	.short	(.L_7 - .L_6)
.L_6:
        /*0004*/ 	.word	0x00000082


	//----- nvinfo : EIATTR_KPARAM_INFO
	.align		4
.L_7:
        /*0008*/ 	.byte	0x04, 0x17
        /*000a*/ 	.short	(.L_9 - .L_8)
.L_8:
        /*000c*/ 	.word	0x00000000
        /*0010*/ 	.short	0x0002
        /*0012*/ 	.short	0x0010
        /*0014*/ 	.byte	0x00, 0xf5, 0x21, 0x00


	//----- nvinfo : EIATTR_KPARAM_INFO
	.align		4
.L_9:
        /*0018*/ 	.byte	0x04, 0x17
        /*001a*/ 	.short	(.L_11 - .L_10)
.L_10:
        /*001c*/ 	.word	0x00000000
        /*0020*/ 	.short	0x0001
        /*0022*/ 	.short	0x0008
        /*0024*/ 	.byte	0x00, 0xf5, 0x21, 0x00


	//----- nvinfo : EIATTR_KPARAM_INFO
	.align		4
.L_11:
        /*0028*/ 	.byte	0x04, 0x17
        /*002a*/ 	.short	(.L_13 - .L_12)
.L_12:
        /*002c*/ 	.word	0x00000000
        /*0030*/ 	.short	0x0000
        /*0032*/ 	.short	0x0000
        /*0034*/ 	.byte	0x00, 0xf5, 0x21, 0x00


	//----- nvinfo : EIATTR_SPARSE_MMA_MASK
	.align		4
.L_13:
        /*0038*/ 	.byte	0x03, 0x50
        /*003a*/ 	.short	0x0000


	//----- nvinfo : EIATTR_MAXREG_COUNT
	.align		4
        /*003c*/ 	.byte	0x03, 0x1b
        /*003e*/ 	.short	0x00ff


	//----- nvinfo : EIATTR_MERCURY_ISA_VERSION
	.align		4
        /*0040*/ 	.byte	0x03, 0x5f
        /*0042*/ 	.short	0x0101


	//----- nvinfo : EIATTR_VRC_CTA_INIT_COUNT
	.align		4
        /*0044*/ 	.byte	0x02, 0x4a
	.zero		1
	.zero		1


	//----- nvinfo : EIATTR_EXIT_INSTR_OFFSETS
	.align		4
        /*0048*/ 	.byte	0x04, 0x1c
        /*004a*/ 	.short	(.L_15 - .L_14)


	//   ....[0]....
.L_14:
        /*004c*/ 	.word	0x00000100


	//----- nvinfo : EIATTR_CBANK_PARAM_SIZE
	.align		4
.L_15:
        /*0050*/ 	.byte	0x03, 0x19
        /*0052*/ 	.short	0x0018


	//----- nvinfo : EIATTR_PARAM_CBANK
	.align		4
        /*0054*/ 	.byte	0x04, 0x0a
        /*0056*/ 	.short	(.L_17 - .L_16)
	.align		4
.L_16:
        /*0058*/ 	.word	index@(.nv.constant0._Z6vecAddPfS_S_)
        /*005c*/ 	.short	0x0380
        /*005e*/ 	.short	0x0018


	//----- nvinfo : EIATTR_SW_WAR
	.align		4
.L_17:
        /*0060*/ 	.byte	0x04, 0x36
        /*0062*/ 	.short	(.L_19 - .L_18)
.L_18:
        /*0064*/ 	.word	0x00000008
.L_19:


//--------------------- .nv.callgraph             --------------------------
	.section	.nv.callgraph,"",@"SHT_CUDA_CALLGRAPH"
	.align	4
	.sectionentsize	8
	.align		4
        /*0000*/ 	.word	0x00000000
	.align		4
        /*0004*/ 	.word	0xffffffff
	.align		4
        /*0008*/ 	.word	0x00000000
	.align		4
        /*000c*/ 	.word	0xfffffffe
	.align		4
        /*0010*/ 	.word	0x00000000
	.align		4
        /*0014*/ 	.word	0xfffffffd
	.align		4
        /*0018*/ 	.word	0x00000000
	.align		4
        /*001c*/ 	.word	0xfffffffc


//--------------------- .text._Z6vecAddPfS_S_     --------------------------
	.section	.text._Z6vecAddPfS_S_,"ax",@progbits
	.align	128
        .global         _Z6vecAddPfS_S_
        .type           _Z6vecAddPfS_S_,@function
        .size           _Z6vecAddPfS_S_,(.L_x_1 - _Z6vecAddPfS_S_)
        .other          _Z6vecAddPfS_S_,@"STO_CUDA_ENTRY STV_DEFAULT"
_Z6vecAddPfS_S_:
.text._Z6vecAddPfS_S_:
[----:B------:R-:W-:Y:S01]  /*0000*/  LDC R1, c[0x0][0x37c] ;  /* 0x0000df00ff017b82 */ /* 0x000fe20000000800 */
[----:B------:R-:W0:Y:S07]  /*0010*/  S2R R9, SR_CTAID.X ;  /* 0x0000000000097919 */ /* 0x000e2e0000002500 */
[----:B------:R-:W1:Y:S01]  /*0020*/  LDC.64 R2, c[0x0][0x380] ;  /* 0x0000e000ff027b82 */ /* 0x000e620000000a00 */
[----:B------:R-:W0:Y:S01]  /*0030*/  LDCU UR6, c[0x0][0x360] ;  /* 0x00006c00ff0677ac */ /* 0x000e220008000800 */
[----:B------:R-:W0:Y:S01]  /*0040*/  S2R R0, SR_TID.X ;  /* 0x0000000000007919 */ /* 0x000e220000002100 */
[----:B------:R-:W2:Y:S05]  /*0050*/  LDCU.64 UR4, c[0x0][0x358] ;  /* 0x00006b00ff0477ac */ /* 0x000eaa0008000a00 */
[----:B------:R-:W3:Y:S08]  /*0060*/  LDC.64 R4, c[0x0][0x388] ;  /* 0x0000e200ff047b82 */ /* 0x000ef00000000a00 */
[----:B------:R-:W4:Y:S01]  /*0070*/  LDC.64 R6, c[0x0][0x390] ;  /* 0x0000e400ff067b82 */ /* 0x000f220000000a00 */
[----:B0-----:R-:W-:-:S04]  /*0080*/  IMAD R9, R9, UR6, R0 ;  /* 0x0000000609097c24 */ /* 0x001fc8000f8e0200 */
[----:B-1----:R-:W-:-:S04]  /*0090*/  IMAD.WIDE R2, R9, 0x4, R2 ;  /* 0x0000000409027825 */ /* 0x002fc800078e0202 */
[C---:B---3--:R-:W-:Y:S02]  /*00a0*/  IMAD.WIDE R4, R9.reuse, 0x4, R4 ;  /* 0x0000000409047825 */ /* 0x048fe400078e0204 */
[----:B--2---:R-:W2:Y:S04]  /*00b0*/  LDG.E R2, desc[UR4][R2.64] ;  /* 0x0000000402027981 */ /* 0x004ea8000c1e1900 */
[----:B------:R-:W2:Y:S01]  /*00c0*/  LDG.E R5, desc[UR4][R4.64] ;  /* 0x0000000404057981 */ /* 0x000ea2000c1e1900 */
[----:B----4-:R-:W-:-:S04]  /*00d0*/  IMAD.WIDE R6, R9, 0x4, R6 ;  /* 0x0000000409067825 */ /* 0x010fc800078e0206 */
[----:B--2---:R-:W-:-:S05]  /*00e0*/  FADD R9, R2, R5 ;  /* 0x0000000502097221 */ /* 0x004fca0000000000 */
[----:B------:R-:W-:Y:S01]  /*00f0*/  STG.E desc[UR4][R6.64], R9 ;  /* 0x0000000906007986 */ /* 0x000fe2000c101904 */
[----:B------:R-:W-:Y:S05]  /*0100*/  EXIT ;  /* 0x000000000000794d */ /* 0x000fea0003800000 */
.L_x_0:
[----:B------:R-:W-:-:S00]  /*0110*/  BRA `(.L_x_0) ;  /* 0xfffffffc00fc7947 */ /* 0x000fc0000383ffff */
[----:B------:R-:W-:-:S00]  /*0120*/  NOP ;  /* 0x0000000000007918 */ /* 0x000fc00000000000 */
        /* <DEDUP_REMOVED lines=13> */
.L_x_1:


//--------------------- .nv.shared.reserved.0     --------------------------
	.section	.nv.shared.reserved.0,"aw",@nobits
	.weak		__nv_reservedSMEM_offset_0_alias
	.size		__nv_reservedSMEM_offset_0_alias, 0, 64
	.other		__nv_reservedSMEM_offset_0_alias,@"STO_CUDA_RESERVED_SHARED STV_DEFAULT"
__nv_reservedSMEM_offset_0_alias:
	.zero		0
	.zero		64


//--------------------- .nv.constant0._Z6vecAddPfS_S_ --------------------------
	.section	.nv.constant0._Z6vecAddPfS_S_,"a",@progbits
	.sectionflags	@""
	.align	4
.nv.constant0._Z6vecAddPfS_S_:
	.zero		920


//--------------------- SYMBOLS --------------------------

	.type		.nv.reservedSmem.offset0,@object
	.size		.nv.reservedSmem.offset0,0x4
